//
// Generated by NVIDIA NVVM Compiler
//
// Compiler Build ID: CL-36424714
// Cuda compilation tools, release 13.0, V13.0.88
// Based on NVVM 20.0.0
//

.version 9.0
.target sm_100
.address_size 64

	// .globl	dpcc_roots_kernel

.visible .entry dpcc_roots_kernel(
	.param .u64 dpcc_roots_kernel_param_0,
	.param .u64 .ptr .align 1 dpcc_roots_kernel_param_1
)
{
	.reg .pred 	%p<11>;
	.reg .b16 	%rs<6>;
	.reg .b32 	%r<7>;
	.reg .b64 	%rd<25>;

	ld.param.u64 	%rd15, [dpcc_roots_kernel_param_0];
	ld.param.u64 	%rd16, [dpcc_roots_kernel_param_1];
	cvta.to.global.u64 	%rd1, %rd16;
	mov.u32 	%r1, %ntid.x;
	mov.u32 	%r2, %ctaid.x;
	mov.u32 	%r3, %tid.x;
	mad.lo.s32 	%r4, %r1, %r2, %r3;
	mov.u32 	%r5, %nctaid.x;
	mul.lo.s32 	%r6, %r5, %r1;
	cvt.s64.s32 	%rd2, %r4;
	cvt.s64.s32 	%rd3, %r6;
$L__BB0_1:
	setp.le.s64 	%p4, %rd15, %rd2;
	mov.pred 	%p10, -1;
	@%p4 bra 	$L__BB0_7;
	mov.b16 	%rs5, 0;
	mov.u64 	%rd21, %rd2;
$L__BB0_3:
	shl.b64 	%rd17, %rd21, 3;
	add.s64 	%rd5, %rd1, %rd17;
	ld.global.u64 	%rd23, [%rd5];
	shl.b64 	%rd18, %rd23, 3;
	add.s64 	%rd24, %rd1, %rd18;
	ld.global.u64 	%rd22, [%rd24];
	setp.eq.s64 	%p5, %rd23, %rd22;
	@%p5 bra 	$L__BB0_5;
$L__BB0_4:
	mov.u64 	%rd23, %rd22;
	shl.b64 	%rd19, %rd23, 3;
	add.s64 	%rd24, %rd1, %rd19;
	ld.global.u64 	%rd22, [%rd24];
	setp.ne.s64 	%p6, %rd23, %rd22;
	@%p6 bra 	$L__BB0_4;
$L__BB0_5:
	st.global.u64 	[%rd5], %rd23;
	ld.global.u64 	%rd20, [%rd24];
	setp.eq.s64 	%p7, %rd23, %rd20;
	selp.b16 	%rs5, %rs5, 1, %p7;
	add.s64 	%rd21, %rd21, %rd3;
	setp.lt.s64 	%p8, %rd21, %rd15;
	@%p8 bra 	$L__BB0_3;
	and.b16  	%rs4, %rs5, 255;
	setp.eq.s16 	%p10, %rs4, 0;
$L__BB0_7:
	bar.sync 	0;
	not.pred 	%p9, %p10;
	@%p9 bra 	$L__BB0_1;
	ret;

}


// ===== COMPILED SASS (sm_100) =====

	.target	sm_100

	.elftype	@"ET_EXEC"


//--------------------- .note.nv.tkinfo           --------------------------
	.section	.note.nv.tkinfo,"",@"SHT_NOTE"
	.sectionflags	@"SHF_NOTE_NV_TKINFO"
	.tkinfo
        /*0018*/ 	.word	0x00000002
        /*0030*/ 	.string	""
        /*0030*/ 	.string	"ptxas"
        /*0030*/ 	.string	"Cuda compilation tools, release 13.0, V13.0.88"
        /*0030*/ 	.string	"Build cuda_13.0.r13.0/compiler.36424714_0"
        /*0030*/ 	.string	"-arch sm_100 -m 64 "



//--------------------- .note.nv.cuinfo           --------------------------
	.section	.note.nv.cuinfo,"",@"SHT_NOTE"
	.sectionflags	@"SHF_NOTE_NV_CUINFO"
        /*0018*/ 	.short	0x0002
        /*001a*/ 	.short	0x0064
        /*001c*/ 	.short	0x0082
	.zero		2


//--------------------- .nv.info                  --------------------------
	.section	.nv.info,"",@"SHT_CUDA_INFO"
	.align	4


	//----- nvinfo : EIATTR_REGCOUNT
	.align		4
        /*0000*/ 	.byte	0x04, 0x2f
        /*0002*/ 	.short	(.L_1 - .L_0)
	.align		4
.L_0:
        /*0004*/ 	.word	index@(dpcc_roots_kernel)
        /*0008*/ 	.word	0x00000016


	//----- nvinfo : EIATTR_FRAME_SIZE
	.align		4
.L_1:
        /*000c*/ 	.byte	0x04, 0x11
        /*000e*/ 	.short	(.L_3 - .L_2)
	.align		4
.L_2:
        /*0010*/ 	.word	index@(dpcc_roots_kernel)
        /*0014*/ 	.word	0x00000000


	//----- nvinfo : EIATTR_MIN_STACK_SIZE
	.align		4
.L_3:
        /*0018*/ 	.byte	0x04, 0x12
        /*001a*/ 	.short	(.L_5 - .L_4)
	.align		4
.L_4:
        /*001c*/ 	.word	index@(dpcc_roots_kernel)
        /*0020*/ 	.word	0x00000000
.L_5:


//--------------------- .nv.compat                --------------------------
	.section	.nv.compat,"",@"SHT_CUDA_COMPAT_INFO"
	.align	4
        /*0000*/ 	.byte	0x02, 0x09, 0x00, 0x00, 0x02, 0x02, 0x01, 0x00, 0x02, 0x05, 0x05, 0x00, 0x03, 0x07, 0x01, 0x01
        /*0010*/ 	.byte	0x02, 0x03, 0x00, 0x00, 0x02, 0x06, 0x01, 0x00, 0x04, 0x0b, 0x08, 0x00, 0x09, 0x00, 0x00, 0x00
        /*0020*/ 	.byte	0x00, 0x00, 0x00, 0x00


//--------------------- .nv.info.dpcc_roots_kernel --------------------------
	.section	.nv.info.dpcc_roots_kernel,"",@"SHT_CUDA_INFO"
	.sectionflags	@""
	.align	4


	//----- nvinfo : EIATTR_CUDA_API_VERSION
	.align		4
        /*0000*/ 	.byte	0x04, 0x37
        /*0002*/ 	.short	(.L_7 - .L_6)
.L_6:
        /*0004*/ 	.word	0x00000082


	//----- nvinfo : EIATTR_KPARAM_INFO
	.align		4
.L_7:
        /*0008*/ 	.byte	0x04, 0x17
        /*000a*/ 	.short	(.L_9 - .L_8)
.L_8:
        /*000c*/ 	.word	0x00000000
        /*0010*/ 	.short	0x0001
        /*0012*/ 	.short	0x0008
        /*0014*/ 	.byte	0x00, 0xf5, 0x21, 0x00


	//----- nvinfo : EIATTR_KPARAM_INFO
	.align		4
.L_9:
        /*0018*/ 	.byte	0x04, 0x17
        /*001a*/ 	.short	(.L_11 - .L_10)
.L_10:
        /*001c*/ 	.word	0x00000000
        /*0020*/ 	.short	0x0000
        /*0022*/ 	.short	0x0000
        /*0024*/ 	.byte	0x00, 0xf0, 0x21, 0x00


	//----- nvinfo : EIATTR_SPARSE_MMA_MASK
	.align		4
.L_11:
        /*0028*/ 	.byte	0x03, 0x50
        /*002a*/ 	.short	0x0000


	//----- nvinfo : EIATTR_MAXREG_COUNT
	.align		4
        /*002c*/ 	.byte	0x03, 0x1b
        /*002e*/ 	.short	0x00ff


	//----- nvinfo : EIATTR_NUM_BARRIERS
	.align		4
        /*0030*/ 	.byte	0x02, 0x4c
        /*0032*/ 	.byte	0x01
	.zero		1


	//----- nvinfo : EIATTR_MERCURY_ISA_VERSION
	.align		4
        /*0034*/ 	.byte	0x03, 0x5f
        /*0036*/ 	.short	0x0101


	//----- nvinfo : EIATTR_VRC_CTA_INIT_COUNT
	.align		4
        /*0038*/ 	.byte	0x02, 0x4a
	.zero		1
	.zero		1


	//----- nvinfo : EIATTR_EXIT_INSTR_OFFSETS
	.align		4
        /*003c*/ 	.byte	0x04, 0x1c
        /*003e*/ 	.short	(.L_13 - .L_12)


	//   ....[0]....
.L_12:
        /*0040*/ 	.word	0x00000420


	//----- nvinfo : EIATTR_CRS_STACK_SIZE
	.align		4
.L_13:
        /*0044*/ 	.byte	0x04, 0x1e
        /*0046*/ 	.short	(.L_15 - .L_14)
.L_14:
        /*0048*/ 	.word	0x00000000


	//----- nvinfo : EIATTR_CBANK_PARAM_SIZE
	.align		4
.L_15:
        /*004c*/ 	.byte	0x03, 0x19
        /*004e*/ 	.short	0x0010


	//----- nvinfo : EIATTR_PARAM_CBANK
	.align		4
        /*0050*/ 	.byte	0x04, 0x0a
        /*0052*/ 	.short	(.L_17 - .L_16)
	.align		4
.L_16:
        /*0054*/ 	.word	index@(.nv.constant0.dpcc_roots_kernel)
        /*0058*/ 	.short	0x0380
        /*005a*/ 	.short	0x0010


	//----- nvinfo : EIATTR_SW_WAR
	.align		4
.L_17:
        /*005c*/ 	.byte	0x04, 0x36
        /*005e*/ 	.short	(.L_19 - .L_18)
.L_18:
        /*0060*/ 	.word	0x00000008
.L_19:


//--------------------- .nv.callgraph             --------------------------
	.section	.nv.callgraph,"",@"SHT_CUDA_CALLGRAPH"
	.align	4
	.sectionentsize	8
	.align		4
        /*0000*/ 	.word	0x00000000
	.align		4
        /*0004*/ 	.word	0xffffffff
	.align		4
        /*0008*/ 	.word	0x00000000
	.align		4
        /*000c*/ 	.word	0xfffffffe
	.align		4
        /*0010*/ 	.word	0x00000000
	.align		4
        /*0014*/ 	.word	0xfffffffd
	.align		4
        /*0018*/ 	.word	0x00000000
	.align		4
        /*001c*/ 	.word	0xfffffffc


//--------------------- .text.dpcc_roots_kernel   --------------------------
	.section	.text.dpcc_roots_kernel,"ax",@progbits
	.align	128
        .global         dpcc_roots_kernel
        .type           dpcc_roots_kernel,@function
        .size           dpcc_roots_kernel,(.L_x_8 - dpcc_roots_kernel)
        .other          dpcc_roots_kernel,@"STO_CUDA_ENTRY STV_DEFAULT"
dpcc_roots_kernel:
.text.dpcc_roots_kernel:
[----:B------:R-:W-:Y:S01]  /*0000*/  LDC R1, c[0x0][0x37c] ;  /* 0x0000df00ff017b82 */ /* 0x000fe20000000800 */
[----:B------:R-:W0:Y:S01]  /*0010*/  S2R R0, SR_CTAID.X ;  /* 0x0000000000007919 */ /* 0x000e220000002500 */
[----:B------:R-:W1:Y:S06]  /*0020*/  LDCU UR6, c[0x0][0x360] ;  /* 0x00006c00ff0677ac */ /* 0x000e6c0008000800 */
[----:B------:R-:W1:Y:S01]  /*0030*/  LDC R11, c[0x0][0x370] ;  /* 0x0000dc00ff0b7b82 */ /* 0x000e620000000800 */
[----:B------:R-:W0:Y:S01]  /*0040*/  S2R R3, SR_TID.X ;  /* 0x0000000000037919 */ /* 0x000e220000002100 */
[----:B------:R-:W2:Y:S01]  /*0050*/  LDCU.64 UR4, c[0x0][0x358] ;  /* 0x00006b00ff0477ac */ /* 0x000ea20008000a00 */
[----:B-1----:R-:W-:-:S02]  /*0060*/  IMAD R11, R11, UR6, RZ ;  /* 0x000000060b0b7c24 */ /* 0x002fc4000f8e02ff */
[----:B0-----:R-:W-:-:S05]  /*0070*/  IMAD R0, R0, UR6, R3 ;  /* 0x0000000600007c24 */ /* 0x001fca000f8e0203 */
[----:B--2---:R-:W-:-:S07]  /*0080*/  SHF.R.S32.HI R10, RZ, 0x1f, R0 ;  /* 0x0000001fff0a7819 */ /* 0x004fce0000011400 */
.L_x_6:
[----:B------:R-:W0:Y:S01]  /*0090*/  LDCU.64 UR6, c[0x0][0x380] ;  /* 0x00007000ff0677ac */ /* 0x000e220008000a00 */
[----:B------:R-:W-:Y:S02]  /*00a0*/  PLOP3.LUT P0, PT, PT, PT, PT, 0x80, 0x8 ;  /* 0x000000000008781c */ /* 0x000fe40003f0f070 */
[----:B0-----:R-:W-:-:S04]  /*00b0*/  ISETP.GE.U32.AND P1, PT, R0, UR6, PT ;  /* 0x0000000600007c0c */ /* 0x001fc8000bf26070 */
[----:B------:R-:W-:-:S13]  /*00c0*/  ISETP.GE.AND.EX P1, PT, R10, UR7, PT, P1 ;  /* 0x000000070a007c0c */ /* 0x000fda000bf26310 */
[----:B------:R-:W-:Y:S05]  /*00d0*/  @P1 BRA `(.L_x_0) ;  /* 0x0000000000c41947 */ /* 0x000fea0003800000 */
[----:B------:R-:W-:Y:S01]  /*00e0*/  PRMT R12, RZ, 0x7610, R12 ;  /* 0x00007610ff0c7816 */ /* 0x000fe2000000000c */
[----:B------:R-:W-:Y:S02]  /*00f0*/  IMAD.MOV.U32 R9, RZ, RZ, R0 ;  /* 0x000000ffff097224 */ /* 0x000fe400078e0000 */
[----:B------:R-:W-:-:S07]  /*0100*/  IMAD.MOV.U32 R8, RZ, RZ, R10 ;  /* 0x000000ffff087224 */ /* 0x000fce00078e000a */
.L_x_5:
[----:B------:R-:W0:Y:S02]  /*0110*/  LDC.64 R4, c[0x0][0x388] ;  /* 0x0000e200ff047b82 */ /* 0x000e240000000a00 */
[----:B0-----:R-:W-:-:S04]  /*0120*/  LEA R2, P0, R9, R4, 0x3 ;  /* 0x0000000409027211 */ /* 0x001fc800078018ff */
[----:B------:R-:W-:-:S05]  /*0130*/  LEA.HI.X R3, R9, R5, R8, 0x3, P0 ;  /* 0x0000000509037211 */ /* 0x000fca00000f1c08 */
[----:B------:R-:W2:Y:S02]  /*0140*/  LDG.E.64 R6, desc[UR4][R2.64] ;  /* 0x0000000402067981 */ /* 0x000ea4000c1e1b00 */
[----:B--2---:R-:W-:-:S04]  /*0150*/  LEA R16, P0, R6, R4, 0x3 ;  /* 0x0000000406107211 */ /* 0x004fc800078018ff */
[----:B------:R-:W-:Y:S01]  /*0160*/  LEA.HI.X R15, R6, R5, R7, 0x3, P0 ;  /* 0x00000005060f7211 */ /* 0x000fe200000f1c07 */
[----:B------:R-:W-:-:S05]  /*0170*/  IMAD.MOV.U32 R14, RZ, RZ, R16 ;  /* 0x000000ffff0e7224 */ /* 0x000fca00078e0010 */
[----:B------:R-:W2:Y:S01]  /*0180*/  LDG.E.64 R18, desc[UR4][R14.64] ;  /* 0x000000040e127981 */ /* 0x000ea2000c1e1b00 */
[----:B------:R-:W-:Y:S01]  /*0190*/  BSSY.RECONVERGENT B0, `(.L_x_1) ;  /* 0x0000016000007945 */ /* 0x000fe20003800200 */
[----:B--2---:R-:W-:-:S04]  /*01a0*/  ISETP.NE.U32.AND P0, PT, R6, R18, PT ;  /* 0x000000120600720c */ /* 0x004fc80003f05070 */
[----:B------:R-:W-:-:S13]  /*01b0*/  ISETP.NE.AND.EX P0, PT, R7, R19, PT, P0 ;  /* 0x000000130700720c */ /* 0x000fda0003f05300 */
[----:B------:R-:W-:Y:S05]  /*01c0*/  @!P0 BRA `(.L_x_2) ;  /* 0x0000000000488947 */ /* 0x000fea0003800000 */
[----:B------:R-:W-:Y:S01]  /*01d0*/  BSSY.RECONVERGENT B1, `(.L_x_3) ;  /* 0x000000d000017945 */ /* 0x000fe20003800200 */
[----:B------:R-:W-:Y:S02]  /*01e0*/  IMAD.MOV.U32 R15, RZ, RZ, R18 ;  /* 0x000000ffff0f7224 */ /* 0x000fe400078e0012 */
[----:B------:R-:W-:-:S07]  /*01f0*/  IMAD.MOV.U32 R16, RZ, RZ, R19 ;  /* 0x000000ffff107224 */ /* 0x000fce00078e0013 */
.L_x_4:
[----:B------:R-:W-:-:S04]  /*0200*/  LEA R6, P0, R15, R4, 0x3 ;  /* 0x000000040f067211 */ /* 0x000fc800078018ff */
[----:B------:R-:W-:-:S05]  /*0210*/  LEA.HI.X R7, R15, R5, R16, 0x3, P0 ;  /* 0x000000050f077211 */ /* 0x000fca00000f1c10 */
[----:B------:R-:W2:Y:S01]  /*0220*/  LDG.E.64 R18, desc[UR4][R6.64] ;  /* 0x0000000406127981 */ /* 0x000ea2000c1e1b00 */
[----:B------:R-:W-:Y:S02]  /*0230*/  IMAD.MOV.U32 R13, RZ, RZ, R15 ;  /* 0x000000ffff0d7224 */ /* 0x000fe400078e000f */
[----:B------:R-:W-:Y:S01]  /*0240*/  IMAD.MOV.U32 R14, RZ, RZ, R16 ;  /* 0x000000ffff0e7224 */ /* 0x000fe200078e0010 */
[----:B--2---:R-:W-:Y:S01]  /*0250*/  ISETP.NE.U32.AND P0, PT, R15, R18, PT ;  /* 0x000000120f00720c */ /* 0x004fe20003f05070 */
[----:B------:R-:W-:-:S03]  /*0260*/  IMAD.MOV.U32 R15, RZ, RZ, R18 ;  /* 0x000000ffff0f7224 */ /* 0x000fc600078e0012 */
[----:B------:R-:W-:Y:S01]  /*0270*/  ISETP.NE.AND.EX P0, PT, R16, R19, PT, P0 ;  /* 0x000000131000720c */ /* 0x000fe20003f05300 */
[----:B------:R-:W-:-:S12]  /*0280*/  IMAD.MOV.U32 R16, RZ, RZ, R19 ;  /* 0x000000ffff107224 */ /* 0x000fd800078e0013 */
[----:B------:R-:W-:Y:S05]  /*0290*/  @P0 BRA `(.L_x_4) ;  /* 0xfffffffc00d80947 */ /* 0x000fea000383ffff */
[----:B------:R-:W-:Y:S05]  /*02a0*/  BSYNC.RECONVERGENT B1 ;  /* 0x0000000000017941 */ /* 0x000fea0003800200 */
.L_x_3:
[----:B------:R-:W-:Y:S02]  /*02b0*/  IMAD.MOV.U32 R16, RZ, RZ, R6 ;  /* 0x000000ffff107224 */ /* 0x000fe400078e0006 */
[----:B------:R-:W-:Y:S02]  /*02c0*/  IMAD.MOV.U32 R15, RZ, RZ, R7 ;  /* 0x000000ffff0f7224 */ /* 0x000fe400078e0007 */
[----:B------:R-:W-:Y:S02]  /*02d0*/  IMAD.MOV.U32 R6, RZ, RZ, R13 ;  /* 0x000000ffff067224 */ /* 0x000fe400078e000d */
[----:B------:R-:W-:-:S07]  /*02e0*/  IMAD.MOV.U32 R7, RZ, RZ, R14 ;  /* 0x000000ffff077224 */ /* 0x000fce00078e000e */
.L_x_2:
[----:B------:R-:W-:Y:S05]  /*02f0*/  BSYNC.RECONVERGENT B0 ;  /* 0x0000000000007941 */ /* 0x000fea0003800200 */
.L_x_1:
[----:B------:R-:W-:Y:S01]  /*0300*/  IMAD.MOV.U32 R4, RZ, RZ, R16 ;  /* 0x000000ffff047224 */ /* 0x000fe200078e0010 */
[----:B------:R0:W-:Y:S01]  /*0310*/  STG.E.64 desc[UR4][R2.64], R6 ;  /* 0x0000000602007986 */ /* 0x0001e2000c101b04 */
[----:B------:R-:W-:Y:S01]  /*0320*/  IMAD.MOV.U32 R5, RZ, RZ, R15 ;  /* 0x000000ffff057224 */ /* 0x000fe200078e000f */
[----:B------:R-:W1:Y:S05]  /*0330*/  LDCU.64 UR6, c[0x0][0x380] ;  /* 0x00007000ff0677ac */ /* 0x000e6a0008000a00 */
[----:B------:R-:W2:Y:S01]  /*0340*/  LDG.E.64 R4, desc[UR4][R4.64] ;  /* 0x0000000404047981 */ /* 0x000ea2000c1e1b00 */
[----:B------:R-:W-:-:S04]  /*0350*/  IADD3 R9, P0, PT, R11, R9, RZ ;  /* 0x000000090b097210 */ /* 0x000fc80007f1e0ff */
[----:B------:R-:W-:Y:S02]  /*0360*/  LEA.HI.X.SX32 R8, R11, R8, 0x1, P0 ;  /* 0x000000080b087211 */ /* 0x000fe400000f0eff */
[----:B-1----:R-:W-:-:S04]  /*0370*/  ISETP.GE.U32.AND P0, PT, R9, UR6, PT ;  /* 0x0000000609007c0c */ /* 0x002fc8000bf06070 */
[----:B------:R-:W-:Y:S02]  /*0380*/  ISETP.GE.AND.EX P0, PT, R8, UR7, PT, P0 ;  /* 0x0000000708007c0c */ /* 0x000fe4000bf06300 */
[----:B--2---:R-:W-:-:S04]  /*0390*/  ISETP.NE.U32.AND P1, PT, R6, R4, PT ;  /* 0x000000040600720c */ /* 0x004fc80003f25070 */
[----:B------:R-:W-:-:S04]  /*03a0*/  ISETP.NE.AND.EX P1, PT, R7, R5, PT, P1 ;  /* 0x000000050700720c */ /* 0x000fc80003f25310 */
[----:B------:R-:W-:-:S03]  /*03b0*/  SEL R12, R12, 0x1, !P1 ;  /* 0x000000010c0c7807 */ /* 0x000fc60004800000 */
[----:B0-----:R-:W-:Y:S06]  /*03c0*/  @!P0 BRA `(.L_x_5) ;  /* 0xfffffffc00508947 */ /* 0x001fec000383ffff */
[----:B------:R-:W-:-:S04]  /*03d0*/  LOP3.LUT P0, RZ, R12, 0xff, RZ, 0xc0, !PT ;  /* 0x000000ff0cff7812 */ /* 0x000fc8000780c0ff */
[----:B------:R-:W-:-:S13]  /*03e0*/  PLOP3.LUT P0, PT, P0, PT, PT, 0x8, 0x80 ;  /* 0x000000000080781c */ /* 0x000fda000070e170 */
.L_x_0:
[----:B------:R-:W-:Y:S05]  /*03f0*/  WARPSYNC.ALL ;  /* 0x0000000000007948 */ /* 0x000fea0003800000 */
[----:B------:R-:W-:Y:S06]  /*0400*/  BAR.SYNC.DEFER_BLOCKING 0x0 ;  /* 0x0000000000007b1d */ /* 0x000fec0000010000 */
[----:B------:R-:W-:Y:S05]  /*0410*/  @!P0 BRA `(.L_x_6) ;  /* 0xfffffffc001c8947 */ /* 0x000fea000383ffff */
[----:B------:R-:W-:Y:S05]  /*0420*/  EXIT ;  /* 0x000000000000794d */ /* 0x000fea0003800000 */
.L_x_7:
[----:B------:R-:W-:-:S00]  /*0430*/  BRA `(.L_x_7) ;  /* 0xfffffffc00fc7947 */ /* 0x000fc0000383ffff */
[----:B------:R-:W-:-:S00]  /*0440*/  NOP ;  /* 0x0000000000007918 */ /* 0x000fc00000000000 */
        /* <DEDUP_REMOVED lines=11> */
.L_x_8:


//--------------------- .nv.shared.reserved.0     --------------------------
	.section	.nv.shared.reserved.0,"aw",@nobits
	.weak		__nv_reservedSMEM_offset_0_alias
	.size		__nv_reservedSMEM_offset_0_alias, 0, 64
	.other		__nv_reservedSMEM_offset_0_alias,@"STO_CUDA_RESERVED_SHARED STV_DEFAULT"
__nv_reservedSMEM_offset_0_alias:
	.zero		0
	.zero		64


//--------------------- .nv.constant0.dpcc_roots_kernel --------------------------
	.section	.nv.constant0.dpcc_roots_kernel,"a",@progbits
	.sectionflags	@""
	.align	4
.nv.constant0.dpcc_roots_kernel:
	.zero		912


//--------------------- SYMBOLS --------------------------

	.type		.nv.reservedSmem.offset0,@object
	.size		.nv.reservedSmem.offset0,0x4
